	.headerflags	@"EF_CUDA_TEXMODE_UNIFIED EF_CUDA_64BIT_ADDRESS EF_CUDA_ACCELERATORS EF_CUDA_SM90 EF_CUDA_VIRTUAL_SM(EF_CUDA_SM90)"
	.elftype	@"ET_EXEC"


//--------------------- .nv.info                  --------------------------
	.section	.nv.info,"",@"SHT_CUDA_INFO"
	.align	4


	//----- nvinfo : EIATTR_REGCOUNT
	.align		4
        /*0000*/ 	.byte	0x04, 0x2f
        /*0002*/ 	.short	(.L_1 - .L_0)
	.align		4
.L_0:
        /*0004*/ 	.word	index@(triton_poi_fused__to_copy_24)
        /*0008*/ 	.word	0x00000008


	//----- nvinfo : EIATTR_MIN_STACK_SIZE
	.align		4
.L_1:
        /*000c*/ 	.byte	0x04, 0x12
        /*000e*/ 	.short	(.L_3 - .L_2)
	.align		4
.L_2:
        /*0010*/ 	.word	index@(triton_poi_fused__to_copy_24)
        /*0014*/ 	.word	0x00000000


	//----- nvinfo : EIATTR_FRAME_SIZE
	.align		4
.L_3:
        /*0018*/ 	.byte	0x04, 0x11
        /*001a*/ 	.short	(.L_5 - .L_4)
	.align		4
.L_4:
        /*001c*/ 	.word	index@(triton_poi_fused__to_copy_24)
        /*0020*/ 	.word	0x00000000


	//----- nvinfo : EIATTR_MIN_STACK_SIZE
	.align		4
.L_5:
        /*0024*/ 	.byte	0x04, 0x12
        /*0026*/ 	.short	(.L_7 - .L_6)
	.align		4
.L_6:
        /*0028*/ 	.word	index@(triton_poi_fused__to_copy_24)
        /*002c*/ 	.word	0x00000000
.L_7:


//--------------------- .nv.info.triton_poi_fused__to_copy_24 --------------------------
	.section	.nv.info.triton_poi_fused__to_copy_24,"",@"SHT_CUDA_INFO"
	.sectionflags	@""
	.align	4


	//----- nvinfo : EIATTR_CUDA_API_VERSION
	.align		4
        /*0000*/ 	.byte	0x04, 0x37
        /*0002*/ 	.short	(.L_9 - .L_8)
.L_8:
        /*0004*/ 	.word	0x0000007c


	//----- nvinfo : EIATTR_KPARAM_INFO
	.align		4
.L_9:
        /*0008*/ 	.byte	0x04, 0x17
        /*000a*/ 	.short	(.L_11 - .L_10)
.L_10:
        /*000c*/ 	.word	0x00000000
        /*0010*/ 	.short	0x0001
        /*0012*/ 	.short	0x0008
        /*0014*/ 	.byte	0x00, 0xf0, 0x11, 0x00


	//----- nvinfo : EIATTR_KPARAM_INFO
	.align		4
.L_11:
        /*0018*/ 	.byte	0x04, 0x17
        /*001a*/ 	.short	(.L_13 - .L_12)
.L_12:
        /*001c*/ 	.word	0x00000000
        /*0020*/ 	.short	0x0000
        /*0022*/ 	.short	0x0000
        /*0024*/ 	.byte	0x00, 0xf4, 0x21, 0x00


	//----- nvinfo : EIATTR_SPARSE_MMA_MASK
	.align		4
.L_13:
        /*0028*/ 	.byte	0x03, 0x50
        /*002a*/ 	.short	0x0000


	//----- nvinfo : EIATTR_MAXREG_COUNT
	.align		4
        /*002c*/ 	.byte	0x03, 0x1b
        /*002e*/ 	.short	0x00ff


	//----- nvinfo : EIATTR_EXIT_INSTR_OFFSETS
	.align		4
        /*0030*/ 	.byte	0x04, 0x1c
        /*0032*/ 	.short	(.L_15 - .L_14)


	//   ....[0]....
.L_14:
        /*0034*/ 	.word	0x000000d0


	//   ....[1]....
        /*0038*/ 	.word	0x00000100


	//----- nvinfo : EIATTR_REQNTID
	.align		4
.L_15:
        /*003c*/ 	.byte	0x04, 0x10
        /*003e*/ 	.short	(.L_17 - .L_16)
.L_16:
        /*0040*/ 	.word	0x00000020
        /*0044*/ 	.word	0x00000001
        /*0048*/ 	.word	0x00000001


	//----- nvinfo : EIATTR_CBANK_PARAM_SIZE
	.align		4
.L_17:
        /*004c*/ 	.byte	0x03, 0x19
        /*004e*/ 	.short	0x000c


	//----- nvinfo : EIATTR_PARAM_CBANK
	.align		4
        /*0050*/ 	.byte	0x04, 0x0a
        /*0052*/ 	.short	(.L_19 - .L_18)
	.align		4
.L_18:
        /*0054*/ 	.word	index@(.nv.constant0.triton_poi_fused__to_copy_24)
        /*0058*/ 	.short	0x0210
        /*005a*/ 	.short	0x000c


	//----- nvinfo : EIATTR_SW_WAR
	.align		4
.L_19:
        /*005c*/ 	.byte	0x04, 0x36
        /*005e*/ 	.short	(.L_21 - .L_20)
.L_20:
        /*0060*/ 	.word	0x00000008
.L_21:


//--------------------- .nv.callgraph             --------------------------
	.section	.nv.callgraph,"",@"SHT_CUDA_CALLGRAPH"
	.align	4
	.sectionentsize	8
	.align		4
        /*0000*/ 	.word	0x00000000
	.align		4
        /*0004*/ 	.word	0xffffffff
	.align		4
        /*0008*/ 	.word	0x00000000
	.align		4
        /*000c*/ 	.word	0xfffffffe
	.align		4
        /*0010*/ 	.word	0x00000000
	.align		4
        /*0014*/ 	.word	0xfffffffd
	.align		4
        /*0018*/ 	.word	0x00000000
	.align		4
        /*001c*/ 	.word	0xfffffffc


//--------------------- .text.triton_poi_fused__to_copy_24 --------------------------
	.section	.text.triton_poi_fused__to_copy_24,"ax",@progbits
	.align	128
        .global         triton_poi_fused__to_copy_24
        .type           triton_poi_fused__to_copy_24,@function
        .size           triton_poi_fused__to_copy_24,(.L_x_1 - triton_poi_fused__to_copy_24)
        .other          triton_poi_fused__to_copy_24,@"STO_CUDA_ENTRY STV_DEFAULT"
triton_poi_fused__to_copy_24:
.text.triton_poi_fused__to_copy_24:
[----:B------:R-:W0:Y:S02]  /*0000*/  LDC R1, c[0x0][0x28] ;  /* 0x00000a00ff017b82 */ /* 0x000e240000000800 */
[----:B------:R-:W1:Y:S01]  /*0010*/  S2R R0, SR_TID.X ;  /* 0x0000000000007919 */ /* 0x000e620000002100 */
[----:B------:R-:W2:Y:S01]  /*0020*/  LDC.64 R2, c[0x0][0x210] ;  /* 0x00008400ff027b82 */ /* 0x000ea20000000a00 */
[----:B------:R-:W3:Y:S01]  /*0030*/  S2R R5, SR_CTAID.X ;  /* 0x0000000000057919 */ /* 0x000ee20000002500 */
[----:B-1----:R-:W-:-:S05]  /*0040*/  LOP3.LUT R0, R0, 0x1f, RZ, 0xc0, !PT ;  /* 0x0000001f00007812 */ /* 0x002fca00078ec0ff */
[----:B---3--:R-:W-:-:S04]  /*0050*/  IMAD R5, R5, 0x20, R0 ;  /* 0x0000002005057824 */ /* 0x008fc800078e0200 */
[C---:B--2---:R-:W-:Y:S01]  /*0060*/  IMAD.WIDE R2, R5.reuse, 0x8, R2 ;  /* 0x0000000805027825 */ /* 0x044fe200078e0202 */
[----:B------:R-:W-:Y:S02]  /*0070*/  I2FP.F32.S32 R0, R5 ;  /* 0x0000000500007245 */ /* 0x000fe40000201400 */
[----:B------:R-:W-:-:S03]  /*0080*/  ISETP.GE.AND P0, PT, R5, 0x20, PT ;  /* 0x000000200500780c */ /* 0x000fc60003f06270 */
[----:B------:R-:W-:-:S05]  /*0090*/  FMUL R0, R0, 0.48387095332145690918 ;  /* 0x3ef7bdef00007820 */ /* 0x000fca0000400000 */
[----:B------:R-:W-:-:S04]  /*00a0*/  FMNMX R0, RZ, R0, !PT ;  /* 0x00000000ff007209 */ /* 0x000fc80007800000 */
[----:B------:R-:W1:Y:S02]  /*00b0*/  F2I.TRUNC.NTZ R4, R0 ;  /* 0x0000000000047305 */ /* 0x000e64000020f100 */
[----:B-1----:R-:W-:Y:S01]  /*00c0*/  SHF.R.S32.HI R5, RZ, 0x1f, R4 ;  /* 0x0000001fff057819 */ /* 0x002fe20000011404 */
[----:B------:R-:W-:Y:S06]  /*00d0*/  @P0 EXIT ;  /* 0x000000000000094d */ /* 0x000fec0003800000 */
[----:B------:R-:W-:Y:S02]  /*00e0*/  ULDC.64 UR4, c[0x0][0x208] ;  /* 0x0000820000047ab9 */ /* 0x000fe40000000a00 */
[----:B------:R-:W-:Y:S01]  /*00f0*/  STG.E.64 desc[UR4][R2.64], R4 ;  /* 0x0000000402007986 */ /* 0x000fe2000c101b04 */
[----:B------:R-:W-:Y:S05]  /*0100*/  EXIT ;  /* 0x000000000000794d */ /* 0x000fea0003800000 */
.L_x_0:
[----:B------:R-:W-:-:S00]  /*0110*/  BRA `(.L_x_0) ;  /* 0xfffffffc00fc7947 */ /* 0x000fc0000383ffff */
[----:B------:R-:W-:-:S00]  /*0120*/  NOP ;  /* 0x0000000000007918 */ /* 0x000fc00000000000 */
        /* <DEDUP_REMOVED lines=13> */
.L_x_1:


//--------------------- .nv.constant0.triton_poi_fused__to_copy_24 --------------------------
	.section	.nv.constant0.triton_poi_fused__to_copy_24,"a",@progbits
	.sectionflags	@""
	.align	4
.nv.constant0.triton_poi_fused__to_copy_24:
	.zero		540
